	.headerflags	@"EF_CUDA_TEXMODE_UNIFIED EF_CUDA_64BIT_ADDRESS EF_CUDA_ACCELERATORS EF_CUDA_SM90 EF_CUDA_VIRTUAL_SM(EF_CUDA_SM90)"
	.elftype	@"ET_EXEC"


//--------------------- .nv.info                  --------------------------
	.section	.nv.info,"",@"SHT_CUDA_INFO"
	.align	4


	//----- nvinfo : EIATTR_REGCOUNT
	.align		4
        /*0000*/ 	.byte	0x04, 0x2f
        /*0002*/ 	.short	(.L_3 - .L_2)
	.align		4
.L_2:
        /*0004*/ 	.word	index@(triton_poi_fused__native_batch_norm_legit_no_training_21)
        /*0008*/ 	.word	0x00000012


	//----- nvinfo : EIATTR_MIN_STACK_SIZE
	.align		4
.L_3:
        /*000c*/ 	.byte	0x04, 0x12
        /*000e*/ 	.short	(.L_5 - .L_4)
	.align		4
.L_4:
        /*0010*/ 	.word	index@(triton_poi_fused__native_batch_norm_legit_no_training_21)
        /*0014*/ 	.word	0x00000000


	//----- nvinfo : EIATTR_FRAME_SIZE
	.align		4
.L_5:
        /*0018*/ 	.byte	0x04, 0x11
        /*001a*/ 	.short	(.L_7 - .L_6)
	.align		4
.L_6:
        /*001c*/ 	.word	index@(triton_poi_fused__native_batch_norm_legit_no_training_21)
        /*0020*/ 	.word	0x00000000


	//----- nvinfo : EIATTR_MIN_STACK_SIZE
	.align		4
.L_7:
        /*0024*/ 	.byte	0x04, 0x12
        /*0026*/ 	.short	(.L_9 - .L_8)
	.align		4
.L_8:
        /*0028*/ 	.word	index@(triton_poi_fused__native_batch_norm_legit_no_training_21)
        /*002c*/ 	.word	0x00000000
.L_9:


//--------------------- .nv.info.triton_poi_fused__native_batch_norm_legit_no_training_21 --------------------------
	.section	.nv.info.triton_poi_fused__native_batch_norm_legit_no_training_21,"",@"SHT_CUDA_INFO"
	.sectionflags	@""
	.align	4


	//----- nvinfo : EIATTR_CUDA_API_VERSION
	.align		4
        /*0000*/ 	.byte	0x04, 0x37
        /*0002*/ 	.short	(.L_11 - .L_10)
.L_10:
        /*0004*/ 	.word	0x0000007c


	//----- nvinfo : EIATTR_KPARAM_INFO
	.align		4
.L_11:
        /*0008*/ 	.byte	0x04, 0x17
        /*000a*/ 	.short	(.L_13 - .L_12)
.L_12:
        /*000c*/ 	.word	0x00000000
        /*0010*/ 	.short	0x0006
        /*0012*/ 	.short	0x0030
        /*0014*/ 	.byte	0x00, 0xf0, 0x11, 0x00


	//----- nvinfo : EIATTR_KPARAM_INFO
	.align		4
.L_13:
        /*0018*/ 	.byte	0x04, 0x17
        /*001a*/ 	.short	(.L_15 - .L_14)
.L_14:
        /*001c*/ 	.word	0x00000000
        /*0020*/ 	.short	0x0005
        /*0022*/ 	.short	0x0028
        /*0024*/ 	.byte	0x00, 0xf4, 0x21, 0x00


	//----- nvinfo : EIATTR_KPARAM_INFO
	.align		4
.L_15:
        /*0028*/ 	.byte	0x04, 0x17
        /*002a*/ 	.short	(.L_17 - .L_16)
.L_16:
        /*002c*/ 	.word	0x00000000
        /*0030*/ 	.short	0x0004
        /*0032*/ 	.short	0x0020
        /*0034*/ 	.byte	0x00, 0xf4, 0x21, 0x00


	//----- nvinfo : EIATTR_KPARAM_INFO
	.align		4
.L_17:
        /*0038*/ 	.byte	0x04, 0x17
        /*003a*/ 	.short	(.L_19 - .L_18)
.L_18:
        /*003c*/ 	.word	0x00000000
        /*0040*/ 	.short	0x0003
        /*0042*/ 	.short	0x0018
        /*0044*/ 	.byte	0x00, 0xf4, 0x21, 0x00


	//----- nvinfo : EIATTR_KPARAM_INFO
	.align		4
.L_19:
        /*0048*/ 	.byte	0x04, 0x17
        /*004a*/ 	.short	(.L_21 - .L_20)
.L_20:
        /*004c*/ 	.word	0x00000000
        /*0050*/ 	.short	0x0002
        /*0052*/ 	.short	0x0010
        /*0054*/ 	.byte	0x00, 0xf4, 0x21, 0x00


	//----- nvinfo : EIATTR_KPARAM_INFO
	.align		4
.L_21:
        /*0058*/ 	.byte	0x04, 0x17
        /*005a*/ 	.short	(.L_23 - .L_22)
.L_22:
        /*005c*/ 	.word	0x00000000
        /*0060*/ 	.short	0x0001
        /*0062*/ 	.short	0x0008
        /*0064*/ 	.byte	0x00, 0xf4, 0x21, 0x00


	//----- nvinfo : EIATTR_KPARAM_INFO
	.align		4
.L_23:
        /*0068*/ 	.byte	0x04, 0x17
        /*006a*/ 	.short	(.L_25 - .L_24)
.L_24:
        /*006c*/ 	.word	0x00000000
        /*0070*/ 	.short	0x0000
        /*0072*/ 	.short	0x0000
        /*0074*/ 	.byte	0x00, 0xf4, 0x21, 0x00


	//----- nvinfo : EIATTR_SPARSE_MMA_MASK
	.align		4
.L_25:
        /*0078*/ 	.byte	0x03, 0x50
        /*007a*/ 	.short	0x0000


	//----- nvinfo : EIATTR_MAXREG_COUNT
	.align		4
        /*007c*/ 	.byte	0x03, 0x1b
        /*007e*/ 	.short	0x00ff


	//----- nvinfo : EIATTR_EXIT_INSTR_OFFSETS
	.align		4
        /*0080*/ 	.byte	0x04, 0x1c
        /*0082*/ 	.short	(.L_27 - .L_26)


	//   ....[0]....
.L_26:
        /*0084*/ 	.word	0x00000310


	//   ....[1]....
        /*0088*/ 	.word	0x00000330


	//----- nvinfo : EIATTR_REQNTID
	.align		4
.L_27:
        /*008c*/ 	.byte	0x04, 0x10
        /*008e*/ 	.short	(.L_29 - .L_28)
.L_28:
        /*0090*/ 	.word	0x00000080
        /*0094*/ 	.word	0x00000001
        /*0098*/ 	.word	0x00000001


	//----- nvinfo : EIATTR_CBANK_PARAM_SIZE
	.align		4
.L_29:
        /*009c*/ 	.byte	0x03, 0x19
        /*009e*/ 	.short	0x0034


	//----- nvinfo : EIATTR_PARAM_CBANK
	.align		4
        /*00a0*/ 	.byte	0x04, 0x0a
        /*00a2*/ 	.short	(.L_31 - .L_30)
	.align		4
.L_30:
        /*00a4*/ 	.word	index@(.nv.constant0.triton_poi_fused__native_batch_norm_legit_no_training_21)
        /*00a8*/ 	.short	0x0210
        /*00aa*/ 	.short	0x0034


	//----- nvinfo : EIATTR_SW_WAR
	.align		4
.L_31:
        /*00ac*/ 	.byte	0x04, 0x36
        /*00ae*/ 	.short	(.L_33 - .L_32)
.L_32:
        /*00b0*/ 	.word	0x00000008
.L_33:


//--------------------- .nv.callgraph             --------------------------
	.section	.nv.callgraph,"",@"SHT_CUDA_CALLGRAPH"
	.align	4
	.sectionentsize	8
	.align		4
        /*0000*/ 	.word	0x00000000
	.align		4
        /*0004*/ 	.word	0xffffffff
	.align		4
        /*0008*/ 	.word	0x00000000
	.align		4
        /*000c*/ 	.word	0xfffffffe
	.align		4
        /*0010*/ 	.word	0x00000000
	.align		4
        /*0014*/ 	.word	0xfffffffd
	.align		4
        /*0018*/ 	.word	0x00000000
	.align		4
        /*001c*/ 	.word	0xfffffffc


//--------------------- .nv.constant4             --------------------------
	.section	.nv.constant4,"a",@progbits
	.align	8
	.align		8
.nv.constant4:
        /*0000*/ 	.dword	_$_str
	.align		8
        /*0008*/ 	.dword	_$_str_$_2


//--------------------- .text.triton_poi_fused__native_batch_norm_legit_no_training_21 --------------------------
	.section	.text.triton_poi_fused__native_batch_norm_legit_no_training_21,"ax",@progbits
	.align	128
        .global         triton_poi_fused__native_batch_norm_legit_no_training_21
        .type           triton_poi_fused__native_batch_norm_legit_no_training_21,@function
        .size           triton_poi_fused__native_batch_norm_legit_no_training_21,(.L_x_1 - triton_poi_fused__native_batch_norm_legit_no_training_21)
        .other          triton_poi_fused__native_batch_norm_legit_no_training_21,@"STO_CUDA_ENTRY STV_DEFAULT"
triton_poi_fused__native_batch_norm_legit_no_training_21:
.text.triton_poi_fused__native_batch_norm_legit_no_training_21:
[----:B------:R-:W0:Y:S01]  /*0000*/  LDC R1, c[0x0][0x28] ;  /* 0x00000a00ff017b82 */ /* 0x000e220000000800 */
[----:B------:R-:W1:Y:S07]  /*0010*/  S2R R0, SR_TID.X ;  /* 0x0000000000007919 */ /* 0x000e6e0000002100 */
[----:B------:R-:W2:Y:S01]  /*0020*/  LDC.64 R8, c[0x0][0x220] ;  /* 0x00008800ff087b82 */ /* 0x000ea20000000a00 */
[----:B------:R-:W-:Y:S01]  /*0030*/  HFMA2.MMA R14, -RZ, RZ, 0, 0 ;  /* 0x00000000ff0e7435 */ /* 0x000fe200000001ff */
[----:B------:R-:W-:Y:S01]  /*0040*/  ULDC.64 UR4, c[0x0][0x208] ;  /* 0x0000820000047ab9 */ /* 0x000fe20000000a00 */
[----:B------:R-:W3:Y:S05]  /*0050*/  S2R R3, SR_CTAID.X ;  /* 0x0000000000037919 */ /* 0x000eea0000002500 */
[----:B------:R-:W4:Y:S08]  /*0060*/  LDC.64 R6, c[0x0][0x218] ;  /* 0x00008600ff067b82 */ /* 0x000f300000000a00 */
[----:B------:R-:W5:Y:S08]  /*0070*/  LDC.64 R10, c[0x0][0x228] ;  /* 0x00008a00ff0a7b82 */ /* 0x000f700000000a00 */
[----:B------:R-:W4:Y:S01]  /*0080*/  LDC.64 R12, c[0x0][0x230] ;  /* 0x00008c00ff0c7b82 */ /* 0x000f220000000a00 */
[----:B-1----:R-:W-:-:S02]  /*0090*/  LOP3.LUT R0, R0, 0x7f, RZ, 0xc0, !PT ;  /* 0x0000007f00007812 */ /* 0x002fc400078ec0ff */
[----:B---3--:R-:W-:Y:S02]  /*00a0*/  SHF.R.S32.HI R2, RZ, 0x18, R3 ;  /* 0x00000018ff027819 */ /* 0x008fe40000011403 */
[----:B------:R-:W-:Y:S02]  /*00b0*/  LEA R0, R3, R0, 0x7 ;  /* 0x0000000003007211 */ /* 0x000fe400078e38ff */
[----:B------:R-:W-:Y:S02]  /*00c0*/  SGXT R3, R2, 0x1 ;  /* 0x000000010203781a */ /* 0x000fe40000000200 */
[----:B------:R-:W-:Y:S02]  /*00d0*/  ISETP.GE.AND P2, PT, R0, 0x900, PT ;  /* 0x000009000000780c */ /* 0x000fe40003f46270 */
[----:B------:R-:W-:-:S04]  /*00e0*/  LEA.HI R3, R3, R0, RZ, 0x4 ;  /* 0x0000000003037211 */ /* 0x000fc800078f20ff */
[----:B------:R-:W-:-:S05]  /*00f0*/  SHF.R.S32.HI R3, RZ, 0x4, R3 ;  /* 0x00000004ff037819 */ /* 0x000fca0000011403 */
[----:B------:R-:W-:-:S05]  /*0100*/  IMAD.HI R2, R3, 0x38e38e39, RZ ;  /* 0x38e38e3903027827 */ /* 0x000fca00078e02ff */
[----:B------:R-:W-:-:S04]  /*0110*/  SHF.R.U32.HI R5, RZ, 0x1f, R2 ;  /* 0x0000001fff057819 */ /* 0x000fc80000011602 */
[----:B------:R-:W-:Y:S02]  /*0120*/  LEA.HI.SX32 R2, R2, R5, 0x1d ;  /* 0x0000000502027211 */ /* 0x000fe400078feaff */
[----:B------:R-:W1:Y:S03]  /*0130*/  LDC.64 R4, c[0x0][0x210] ;  /* 0x00008400ff047b82 */ /* 0x000e660000000a00 */
[----:B------:R-:W-:-:S04]  /*0140*/  IMAD R15, R2, -0x24, R3 ;  /* 0xffffffdc020f7824 */ /* 0x000fc800078e0203 */
[----:B--2---:R-:W-:-:S05]  /*0150*/  IMAD.WIDE R8, R15, 0x4, R8 ;  /* 0x000000040f087825 */ /* 0x004fca00078e0208 */
[----:B------:R5:W2:Y:S01]  /*0160*/  @!P2 LDG.E.EL R14, desc[UR4][R8.64] ;  /* 0x00000004080ea981 */ /* 0x000aa2000c2e1900 */
[----:B------:R-:W-:Y:S01]  /*0170*/  CS2R R2, SRZ ;  /* 0x0000000000027805 */ /* 0x000fe2000001ff00 */
[----:B----4-:R-:W-:-:S05]  /*0180*/  IMAD.WIDE R6, R15, 0x4, R6 ;  /* 0x000000040f067825 */ /* 0x010fca00078e0206 */
[----:B------:R-:W3:Y:S01]  /*0190*/  @!P2 LDG.E.EL R3, desc[UR4][R6.64] ;  /* 0x000000040603a981 */ /* 0x000ee2000c2e1900 */
[----:B-1----:R-:W-:-:S04]  /*01a0*/  IMAD.WIDE R4, R0, 0x4, R4 ;  /* 0x0000000400047825 */ /* 0x002fc800078e0204 */
[C---:B-----5:R-:W-:Y:S01]  /*01b0*/  IMAD.WIDE R8, R15.reuse, 0x4, R10 ;  /* 0x000000040f087825 */ /* 0x060fe200078e020a */
[----:B------:R1:W3:Y:S03]  /*01c0*/  @!P2 LDG.E R2, desc[UR4][R4.64] ;  /* 0x000000040402a981 */ /* 0x0002e6000c1e1900 */
[----:B0-----:R-:W-:Y:S01]  /*01d0*/  IMAD.WIDE R10, R15, 0x4, R12 ;  /* 0x000000040f0a7825 */ /* 0x001fe200078e020c */
[----:B------:R-:W-:-:S06]  /*01e0*/  CS2R R12, SRZ ;  /* 0x00000000000c7805 */ /* 0x000fcc000001ff00 */
[----:B------:R-:W4:Y:S01]  /*01f0*/  @!P2 LDG.E.EL R12, desc[UR4][R8.64] ;  /* 0x00000004080ca981 */ /* 0x000f22000c2e1900 */
[----:B-1----:R-:W0:Y:S03]  /*0200*/  LDC.64 R4, c[0x0][0x238] ;  /* 0x00008e00ff047b82 */ /* 0x002e260000000a00 */
[----:B------:R-:W4:Y:S01]  /*0210*/  @!P2 LDG.E.EL R13, desc[UR4][R10.64] ;  /* 0x000000040a0da981 */ /* 0x000f22000c2e1900 */
[----:B------:R-:W-:Y:S01]  /*0220*/  MOV R6, 0x3e800000 ;  /* 0x3e80000000067802 */ /* 0x000fe20000000f00 */
[----:B--2---:R-:W-:-:S04]  /*0230*/  FADD R14, R14, 9.9999997473787516356e-06 ;  /* 0x3727c5ac0e0e7421 */ /* 0x004fc80000000000 */
[----:B------:R-:W1:Y:S02]  /*0240*/  MUFU.SQRT R15, R14 ;  /* 0x0000000e000f7308 */ /* 0x000e640000002000 */
[C---:B-1----:R-:W-:Y:S02]  /*0250*/  FSETP.GT.AND P0, PT, R15.reuse, 8.50705917302346158658e+37, PT ;  /* 0x7e8000000f00780b */ /* 0x042fe40003f04000 */
[----:B------:R-:W-:-:S11]  /*0260*/  FSETP.GEU.AND P1, PT, R15, 1.175494350822287508e-38, PT ;  /* 0x008000000f00780b */ /* 0x000fd60003f2e000 */
[----:B------:R-:W-:-:S04]  /*0270*/  @P0 FMUL R15, R15, 0.25 ;  /* 0x3e8000000f0f0820 */ /* 0x000fc80000400000 */
[----:B------:R-:W-:-:S06]  /*0280*/  @!P1 FMUL R15, R15, 16777216 ;  /* 0x4b8000000f0f9820 */ /* 0x000fcc0000400000 */
[----:B------:R-:W1:Y:S01]  /*0290*/  MUFU.RCP R15, R15 ;  /* 0x0000000f000f7308 */ /* 0x000e620000001000 */
[----:B------:R-:W-:Y:S01]  /*02a0*/  FSEL R6, R6, 1, P0 ;  /* 0x3f80000006067808 */ /* 0x000fe20000000000 */
[----:B---3--:R-:W-:-:S04]  /*02b0*/  FADD R2, -R3, R2 ;  /* 0x0000000203027221 */ /* 0x008fc80000000100 */
[----:B------:R-:W-:-:S04]  /*02c0*/  @!P1 FMUL R6, R6, 16777216 ;  /* 0x4b80000006069820 */ /* 0x000fc80000400000 */
[----:B-1----:R-:W-:-:S04]  /*02d0*/  FMUL R3, R15, R6 ;  /* 0x000000060f037220 */ /* 0x002fc80000400000 */
[----:B------:R-:W-:Y:S01]  /*02e0*/  FMUL R6, R2, R3 ;  /* 0x0000000302067220 */ /* 0x000fe20000400000 */
[----:B0-----:R-:W-:-:S04]  /*02f0*/  IMAD.WIDE R2, R0, 0x4, R4 ;  /* 0x0000000400027825 */ /* 0x001fc800078e0204 */
[----:B----4-:R-:W-:Y:S01]  /*0300*/  FFMA R13, R6, R12, R13 ;  /* 0x0000000c060d7223 */ /* 0x010fe2000000000d */
[----:B------:R-:W-:Y:S06]  /*0310*/  @P2 EXIT ;  /* 0x000000000000294d */ /* 0x000fec0003800000 */
[----:B------:R-:W-:Y:S01]  /*0320*/  STG.E desc[UR4][R2.64], R13 ;  /* 0x0000000d02007986 */ /* 0x000fe2000c101904 */
[----:B------:R-:W-:Y:S05]  /*0330*/  EXIT ;  /* 0x000000000000794d */ /* 0x000fea0003800000 */
.L_x_0:
[----:B------:R-:W-:-:S00]  /*0340*/  BRA `(.L_x_0) ;  /* 0xfffffffc00fc7947 */ /* 0x000fc0000383ffff */
[----:B------:R-:W-:-:S00]  /*0350*/  NOP ;  /* 0x0000000000007918 */ /* 0x000fc00000000000 */
        /* <DEDUP_REMOVED lines=10> */
.L_x_1:


//--------------------- .nv.global.init           --------------------------
	.section	.nv.global.init,"aw",@progbits
.nv.global.init:
	.type		_$_str,@object
	.size		_$_str,(_$_str_$_2 - _$_str)
_$_str:
        /*0000*/ 	.byte	0x5f, 0x5f, 0x43, 0x55, 0x44, 0x41, 0x5f, 0x46, 0x54, 0x5a, 0x00
	.type		_$_str_$_2,@object
	.size		_$_str_$_2,(.L_1 - _$_str_$_2)
_$_str_$_2:
        /*000b*/ 	.byte	0x5f, 0x5f, 0x43, 0x55, 0x44, 0x41, 0x5f, 0x50, 0x52, 0x45, 0x43, 0x5f, 0x53, 0x51, 0x52, 0x54
        /*001b*/ 	.byte	0x00
.L_1:


//--------------------- .nv.constant0.triton_poi_fused__native_batch_norm_legit_no_training_21 --------------------------
	.section	.nv.constant0.triton_poi_fused__native_batch_norm_legit_no_training_21,"a",@progbits
	.sectionflags	@""
	.align	4
.nv.constant0.triton_poi_fused__native_batch_norm_legit_no_training_21:
	.zero		580
